//
// Generated by NVIDIA NVVM Compiler
//
// Compiler Build ID: CL-36424714
// Cuda compilation tools, release 13.0, V13.0.88
// Based on NVVM 20.0.0
//

.version 9.0
.target sm_100
.address_size 64

	// .globl	_Z12SearchKernelPiiS_
.global .attribute(.managed) .align 4 .u32 search_key;
.global .attribute(.managed) .align 4 .u32 search_result;

.visible .entry _Z12SearchKernelPiiS_(
	.param .u64 .ptr .align 1 _Z12SearchKernelPiiS__param_0,
	.param .u32 _Z12SearchKernelPiiS__param_1,
	.param .u64 .ptr .align 1 _Z12SearchKernelPiiS__param_2
)
{
	.reg .pred 	%p<2>;
	.reg .b32 	%r<8>;
	.reg .b64 	%rd<7>;

	ld.param.u64 	%rd2, [_Z12SearchKernelPiiS__param_0];
	ld.param.u32 	%r1, [_Z12SearchKernelPiiS__param_1];
	ld.param.u64 	%rd1, [_Z12SearchKernelPiiS__param_2];
	cvta.to.global.u64 	%rd3, %rd2;
	mov.u32 	%r2, %tid.x;
	mov.u32 	%r3, %ctaid.x;
	mov.u32 	%r4, %ntid.x;
	mad.lo.s32 	%r5, %r3, %r4, %r2;
	mul.wide.u32 	%rd4, %r5, 4;
	add.s64 	%rd5, %rd3, %rd4;
	ld.global.u32 	%r6, [%rd5];
	setp.ne.s32 	%p1, %r6, %r1;
	@%p1 bra 	$L__BB0_2;
	cvta.to.global.u64 	%rd6, %rd1;
	mov.b32 	%r7, 1;
	st.global.u32 	[%rd6], %r7;
$L__BB0_2:
	ret;

}


// ===== COMPILED SASS (sm_100) =====

	.target	sm_100

	.elftype	@"ET_EXEC"


//--------------------- .note.nv.tkinfo           --------------------------
	.section	.note.nv.tkinfo,"",@"SHT_NOTE"
	.sectionflags	@"SHF_NOTE_NV_TKINFO"
	.tkinfo
        /*0018*/ 	.word	0x00000002
        /*0030*/ 	.string	""
        /*0030*/ 	.string	"ptxas"
        /*0030*/ 	.string	"Cuda compilation tools, release 13.0, V13.0.88"
        /*0030*/ 	.string	"Build cuda_13.0.r13.0/compiler.36424714_0"
        /*0030*/ 	.string	"-arch sm_100 -m 64 "



//--------------------- .note.nv.cuinfo           --------------------------
	.section	.note.nv.cuinfo,"",@"SHT_NOTE"
	.sectionflags	@"SHF_NOTE_NV_CUINFO"
        /*0018*/ 	.short	0x0002
        /*001a*/ 	.short	0x0064
        /*001c*/ 	.short	0x0082
	.zero		2


//--------------------- .nv.info                  --------------------------
	.section	.nv.info,"",@"SHT_CUDA_INFO"
	.align	4


	//----- nvinfo : EIATTR_REGCOUNT
	.align		4
        /*0000*/ 	.byte	0x04, 0x2f
        /*0002*/ 	.short	(.L_3 - .L_2)
	.align		4
.L_2:
        /*0004*/ 	.word	index@(_Z12SearchKernelPiiS_)
        /*0008*/ 	.word	0x00000008


	//----- nvinfo : EIATTR_FRAME_SIZE
	.align		4
.L_3:
        /*000c*/ 	.byte	0x04, 0x11
        /*000e*/ 	.short	(.L_5 - .L_4)
	.align		4
.L_4:
        /*0010*/ 	.word	index@(_Z12SearchKernelPiiS_)
        /*0014*/ 	.word	0x00000000


	//----- nvinfo : EIATTR_MIN_STACK_SIZE
	.align		4
.L_5:
        /*0018*/ 	.byte	0x04, 0x12
        /*001a*/ 	.short	(.L_7 - .L_6)
	.align		4
.L_6:
        /*001c*/ 	.word	index@(_Z12SearchKernelPiiS_)
        /*0020*/ 	.word	0x00000000
.L_7:


//--------------------- .nv.compat                --------------------------
	.section	.nv.compat,"",@"SHT_CUDA_COMPAT_INFO"
	.align	4
        /*0000*/ 	.byte	0x02, 0x09, 0x00, 0x00, 0x02, 0x02, 0x01, 0x00, 0x02, 0x05, 0x05, 0x00, 0x03, 0x07, 0x01, 0x01
        /*0010*/ 	.byte	0x02, 0x03, 0x00, 0x00, 0x02, 0x06, 0x01, 0x00, 0x04, 0x0b, 0x08, 0x00, 0x09, 0x00, 0x00, 0x00
        /*0020*/ 	.byte	0x00, 0x00, 0x00, 0x00


//--------------------- .nv.info._Z12SearchKernelPiiS_ --------------------------
	.section	.nv.info._Z12SearchKernelPiiS_,"",@"SHT_CUDA_INFO"
	.sectionflags	@""
	.align	4


	//----- nvinfo : EIATTR_CUDA_API_VERSION
	.align		4
        /*0000*/ 	.byte	0x04, 0x37
        /*0002*/ 	.short	(.L_9 - .L_8)
.L_8:
        /*0004*/ 	.word	0x00000082


	//----- nvinfo : EIATTR_KPARAM_INFO
	.align		4
.L_9:
        /*0008*/ 	.byte	0x04, 0x17
        /*000a*/ 	.short	(.L_11 - .L_10)
.L_10:
        /*000c*/ 	.word	0x00000000
        /*0010*/ 	.short	0x0002
        /*0012*/ 	.short	0x0010
        /*0014*/ 	.byte	0x00, 0xf5, 0x21, 0x00


	//----- nvinfo : EIATTR_KPARAM_INFO
	.align		4
.L_11:
        /*0018*/ 	.byte	0x04, 0x17
        /*001a*/ 	.short	(.L_13 - .L_12)
.L_12:
        /*001c*/ 	.word	0x00000000
        /*0020*/ 	.short	0x0001
        /*0022*/ 	.short	0x0008
        /*0024*/ 	.byte	0x00, 0xf0, 0x11, 0x00


	//----- nvinfo : EIATTR_KPARAM_INFO
	.align		4
.L_13:
        /*0028*/ 	.byte	0x04, 0x17
        /*002a*/ 	.short	(.L_15 - .L_14)
.L_14:
        /*002c*/ 	.word	0x00000000
        /*0030*/ 	.short	0x0000
        /*0032*/ 	.short	0x0000
        /*0034*/ 	.byte	0x00, 0xf5, 0x21, 0x00


	//----- nvinfo : EIATTR_SPARSE_MMA_MASK
	.align		4
.L_15:
        /*0038*/ 	.byte	0x03, 0x50
        /*003a*/ 	.short	0x0000


	//----- nvinfo : EIATTR_MAXREG_COUNT
	.align		4
        /*003c*/ 	.byte	0x03, 0x1b
        /*003e*/ 	.short	0x00ff


	//----- nvinfo : EIATTR_MERCURY_ISA_VERSION
	.align		4
        /*0040*/ 	.byte	0x03, 0x5f
        /*0042*/ 	.short	0x0101


	//----- nvinfo : EIATTR_VRC_CTA_INIT_COUNT
	.align		4
        /*0044*/ 	.byte	0x02, 0x4a
	.zero		1
	.zero		1


	//----- nvinfo : EIATTR_EXIT_INSTR_OFFSETS
	.align		4
        /*0048*/ 	.byte	0x04, 0x1c
        /*004a*/ 	.short	(.L_17 - .L_16)


	//   ....[0]....
.L_16:
        /*004c*/ 	.word	0x000000b0


	//   ....[1]....
        /*0050*/ 	.word	0x000000f0


	//----- nvinfo : EIATTR_CBANK_PARAM_SIZE
	.align		4
.L_17:
        /*0054*/ 	.byte	0x03, 0x19
        /*0056*/ 	.short	0x0018


	//----- nvinfo : EIATTR_PARAM_CBANK
	.align		4
        /*0058*/ 	.byte	0x04, 0x0a
        /*005a*/ 	.short	(.L_19 - .L_18)
	.align		4
.L_18:
        /*005c*/ 	.word	index@(.nv.constant0._Z12SearchKernelPiiS_)
        /*0060*/ 	.short	0x0380
        /*0062*/ 	.short	0x0018


	//----- nvinfo : EIATTR_SW_WAR
	.align		4
.L_19:
        /*0064*/ 	.byte	0x04, 0x36
        /*0066*/ 	.short	(.L_21 - .L_20)
.L_20:
        /*0068*/ 	.word	0x00000008
.L_21:


//--------------------- .nv.callgraph             --------------------------
	.section	.nv.callgraph,"",@"SHT_CUDA_CALLGRAPH"
	.align	4
	.sectionentsize	8
	.align		4
        /*0000*/ 	.word	0x00000000
	.align		4
        /*0004*/ 	.word	0xffffffff
	.align		4
        /*0008*/ 	.word	0x00000000
	.align		4
        /*000c*/ 	.word	0xfffffffe
	.align		4
        /*0010*/ 	.word	0x00000000
	.align		4
        /*0014*/ 	.word	0xfffffffd
	.align		4
        /*0018*/ 	.word	0x00000000
	.align		4
        /*001c*/ 	.word	0xfffffffc


//--------------------- .nv.constant4             --------------------------
	.section	.nv.constant4,"a",@progbits
	.align	8
	.align		8
.nv.constant4:
        /*0000*/ 	.dword	search_key
	.align		8
        /*0008*/ 	.dword	search_result


//--------------------- .text._Z12SearchKernelPiiS_ --------------------------
	.section	.text._Z12SearchKernelPiiS_,"ax",@progbits
	.align	128
        .global         _Z12SearchKernelPiiS_
        .type           _Z12SearchKernelPiiS_,@function
        .size           _Z12SearchKernelPiiS_,(.L_x_1 - _Z12SearchKernelPiiS_)
        .other          _Z12SearchKernelPiiS_,@"STO_CUDA_ENTRY STV_DEFAULT"
_Z12SearchKernelPiiS_:
.text._Z12SearchKernelPiiS_:
[----:B------:R-:W-:Y:S01]  /*0000*/  LDC R1, c[0x0][0x37c] ;  /* 0x0000df00ff017b82 */ /* 0x000fe20000000800 */
[----:B------:R-:W0:Y:S07]  /*0010*/  S2R R5, SR_TID.X ;  /* 0x0000000000057919 */ /* 0x000e2e0000002100 */
[----:B------:R-:W0:Y:S01]  /*0020*/  S2UR UR6, SR_CTAID.X ;  /* 0x00000000000679c3 */ /* 0x000e220000002500 */
[----:B------:R-:W1:Y:S07]  /*0030*/  LDCU.64 UR4, c[0x0][0x358] ;  /* 0x00006b00ff0477ac */ /* 0x000e6e0008000a00 */
[----:B------:R-:W0:Y:S08]  /*0040*/  LDC R0, c[0x0][0x360] ;  /* 0x0000d800ff007b82 */ /* 0x000e300000000800 */
[----:B------:R-:W2:Y:S01]  /*0050*/  LDC.64 R2, c[0x0][0x380] ;  /* 0x0000e000ff027b82 */ /* 0x000ea20000000a00 */
[----:B0-----:R-:W-:Y:S01]  /*0060*/  IMAD R5, R0, UR6, R5 ;  /* 0x0000000600057c24 */ /* 0x001fe2000f8e0205 */
[----:B------:R-:W0:Y:S03]  /*0070*/  LDCU UR6, c[0x0][0x388] ;  /* 0x00007100ff0677ac */ /* 0x000e260008000800 */
[----:B--2---:R-:W-:-:S06]  /*0080*/  IMAD.WIDE.U32 R2, R5, 0x4, R2 ;  /* 0x0000000405027825 */ /* 0x004fcc00078e0002 */
[----:B-1----:R-:W0:Y:S02]  /*0090*/  LDG.E R2, desc[UR4][R2.64] ;  /* 0x0000000402027981 */ /* 0x002e24000c1e1900 */
[----:B0-----:R-:W-:-:S13]  /*00a0*/  ISETP.NE.AND P0, PT, R2, UR6, PT ;  /* 0x0000000602007c0c */ /* 0x001fda000bf05270 */
[----:B------:R-:W-:Y:S05]  /*00b0*/  @P0 EXIT ;  /* 0x000000000000094d */ /* 0x000fea0003800000 */
[----:B------:R-:W0:Y:S01]  /*00c0*/  LDC.64 R2, c[0x0][0x390] ;  /* 0x0000e400ff027b82 */ /* 0x000e220000000a00 */
[----:B------:R-:W-:-:S05]  /*00d0*/  HFMA2 R5, -RZ, RZ, 0, 5.9604644775390625e-08 ;  /* 0x00000001ff057431 */ /* 0x000fca00000001ff */
[----:B0-----:R-:W-:Y:S01]  /*00e0*/  STG.E desc[UR4][R2.64], R5 ;  /* 0x0000000502007986 */ /* 0x001fe2000c101904 */
[----:B------:R-:W-:Y:S05]  /*00f0*/  EXIT ;  /* 0x000000000000794d */ /* 0x000fea0003800000 */
.L_x_0:
[----:B------:R-:W-:-:S00]  /*0100*/  BRA `(.L_x_0) ;  /* 0xfffffffc00fc7947 */ /* 0x000fc0000383ffff */
[----:B------:R-:W-:-:S00]  /*0110*/  NOP ;  /* 0x0000000000007918 */ /* 0x000fc00000000000 */
        /* <DEDUP_REMOVED lines=14> */
.L_x_1:


//--------------------- .nv.shared.reserved.0     --------------------------
	.section	.nv.shared.reserved.0,"aw",@nobits
	.weak		__nv_reservedSMEM_offset_0_alias
	.size		__nv_reservedSMEM_offset_0_alias, 0, 64
	.other		__nv_reservedSMEM_offset_0_alias,@"STO_CUDA_RESERVED_SHARED STV_DEFAULT"
__nv_reservedSMEM_offset_0_alias:
	.zero		0
	.zero		64


//--------------------- .nv.global                --------------------------
	.section	.nv.global,"aw",@nobits
	.align	4
.nv.global:
	.type		search_key,@object
	.size		search_key,(search_result - search_key)
	.other		search_key,@"STV_DEFAULT STO_CUDA_MANAGED"
search_key:
	.zero		4
	.type		search_result,@object
	.size		search_result,(.L_1 - search_result)
	.other		search_result,@"STV_DEFAULT STO_CUDA_MANAGED"
search_result:
	.zero		4
.L_1:


//--------------------- .nv.constant0._Z12SearchKernelPiiS_ --------------------------
	.section	.nv.constant0._Z12SearchKernelPiiS_,"a",@progbits
	.sectionflags	@""
	.align	4
.nv.constant0._Z12SearchKernelPiiS_:
	.zero		920


//--------------------- SYMBOLS --------------------------

	.type		.nv.reservedSmem.offset0,@object
	.size		.nv.reservedSmem.offset0,0x4
